	.headerflags	@"EF_CUDA_TEXMODE_UNIFIED EF_CUDA_64BIT_ADDRESS EF_CUDA_ACCELERATORS EF_CUDA_SM90 EF_CUDA_VIRTUAL_SM(EF_CUDA_SM90)"
	.elftype	@"ET_EXEC"


//--------------------- .nv.info                  --------------------------
	.section	.nv.info,"",@"SHT_CUDA_INFO"
	.align	4


	//----- nvinfo : EIATTR_REGCOUNT
	.align		4
        /*0000*/ 	.byte	0x04, 0x2f
        /*0002*/ 	.short	(.L_1 - .L_0)
	.align		4
.L_0:
        /*0004*/ 	.word	index@(triton_poi_fused_convolution_sigmoid_32)
        /*0008*/ 	.word	0x0000000c


	//----- nvinfo : EIATTR_MIN_STACK_SIZE
	.align		4
.L_1:
        /*000c*/ 	.byte	0x04, 0x12
        /*000e*/ 	.short	(.L_3 - .L_2)
	.align		4
.L_2:
        /*0010*/ 	.word	index@(triton_poi_fused_convolution_sigmoid_32)
        /*0014*/ 	.word	0x00000000


	//----- nvinfo : EIATTR_FRAME_SIZE
	.align		4
.L_3:
        /*0018*/ 	.byte	0x04, 0x11
        /*001a*/ 	.short	(.L_5 - .L_4)
	.align		4
.L_4:
        /*001c*/ 	.word	index@(triton_poi_fused_convolution_sigmoid_32)
        /*0020*/ 	.word	0x00000000


	//----- nvinfo : EIATTR_MIN_STACK_SIZE
	.align		4
.L_5:
        /*0024*/ 	.byte	0x04, 0x12
        /*0026*/ 	.short	(.L_7 - .L_6)
	.align		4
.L_6:
        /*0028*/ 	.word	index@(triton_poi_fused_convolution_sigmoid_32)
        /*002c*/ 	.word	0x00000000
.L_7:


//--------------------- .nv.info.triton_poi_fused_convolution_sigmoid_32 --------------------------
	.section	.nv.info.triton_poi_fused_convolution_sigmoid_32,"",@"SHT_CUDA_INFO"
	.sectionflags	@""
	.align	4


	//----- nvinfo : EIATTR_CUDA_API_VERSION
	.align		4
        /*0000*/ 	.byte	0x04, 0x37
        /*0002*/ 	.short	(.L_9 - .L_8)
.L_8:
        /*0004*/ 	.word	0x0000007c


	//----- nvinfo : EIATTR_KPARAM_INFO
	.align		4
.L_9:
        /*0008*/ 	.byte	0x04, 0x17
        /*000a*/ 	.short	(.L_11 - .L_10)
.L_10:
        /*000c*/ 	.word	0x00000000
        /*0010*/ 	.short	0x0002
        /*0012*/ 	.short	0x0010
        /*0014*/ 	.byte	0x00, 0xf0, 0x11, 0x00


	//----- nvinfo : EIATTR_KPARAM_INFO
	.align		4
.L_11:
        /*0018*/ 	.byte	0x04, 0x17
        /*001a*/ 	.short	(.L_13 - .L_12)
.L_12:
        /*001c*/ 	.word	0x00000000
        /*0020*/ 	.short	0x0001
        /*0022*/ 	.short	0x0008
        /*0024*/ 	.byte	0x00, 0xf4, 0x21, 0x00


	//----- nvinfo : EIATTR_KPARAM_INFO
	.align		4
.L_13:
        /*0028*/ 	.byte	0x04, 0x17
        /*002a*/ 	.short	(.L_15 - .L_14)
.L_14:
        /*002c*/ 	.word	0x00000000
        /*0030*/ 	.short	0x0000
        /*0032*/ 	.short	0x0000
        /*0034*/ 	.byte	0x00, 0xf4, 0x21, 0x00


	//----- nvinfo : EIATTR_SPARSE_MMA_MASK
	.align		4
.L_15:
        /*0038*/ 	.byte	0x03, 0x50
        /*003a*/ 	.short	0x0000


	//----- nvinfo : EIATTR_MAXREG_COUNT
	.align		4
        /*003c*/ 	.byte	0x03, 0x1b
        /*003e*/ 	.short	0x00ff


	//----- nvinfo : EIATTR_EXIT_INSTR_OFFSETS
	.align		4
        /*0040*/ 	.byte	0x04, 0x1c
        /*0042*/ 	.short	(.L_17 - .L_16)


	//   ....[0]....
.L_16:
        /*0044*/ 	.word	0x00000300


	//----- nvinfo : EIATTR_REQNTID
	.align		4
.L_17:
        /*0048*/ 	.byte	0x04, 0x10
        /*004a*/ 	.short	(.L_19 - .L_18)
.L_18:
        /*004c*/ 	.word	0x00000080
        /*0050*/ 	.word	0x00000001
        /*0054*/ 	.word	0x00000001


	//----- nvinfo : EIATTR_CBANK_PARAM_SIZE
	.align		4
.L_19:
        /*0058*/ 	.byte	0x03, 0x19
        /*005a*/ 	.short	0x0014


	//----- nvinfo : EIATTR_PARAM_CBANK
	.align		4
        /*005c*/ 	.byte	0x04, 0x0a
        /*005e*/ 	.short	(.L_21 - .L_20)
	.align		4
.L_20:
        /*0060*/ 	.word	index@(.nv.constant0.triton_poi_fused_convolution_sigmoid_32)
        /*0064*/ 	.short	0x0210
        /*0066*/ 	.short	0x0014


	//----- nvinfo : EIATTR_SW_WAR
	.align		4
.L_21:
        /*0068*/ 	.byte	0x04, 0x36
        /*006a*/ 	.short	(.L_23 - .L_22)
.L_22:
        /*006c*/ 	.word	0x00000008
.L_23:


//--------------------- .nv.callgraph             --------------------------
	.section	.nv.callgraph,"",@"SHT_CUDA_CALLGRAPH"
	.align	4
	.sectionentsize	8
	.align		4
        /*0000*/ 	.word	0x00000000
	.align		4
        /*0004*/ 	.word	0xffffffff
	.align		4
        /*0008*/ 	.word	0x00000000
	.align		4
        /*000c*/ 	.word	0xfffffffe
	.align		4
        /*0010*/ 	.word	0x00000000
	.align		4
        /*0014*/ 	.word	0xfffffffd
	.align		4
        /*0018*/ 	.word	0x00000000
	.align		4
        /*001c*/ 	.word	0xfffffffc


//--------------------- .text.triton_poi_fused_convolution_sigmoid_32 --------------------------
	.section	.text.triton_poi_fused_convolution_sigmoid_32,"ax",@progbits
	.align	128
        .global         triton_poi_fused_convolution_sigmoid_32
        .type           triton_poi_fused_convolution_sigmoid_32,@function
        .size           triton_poi_fused_convolution_sigmoid_32,(.L_x_1 - triton_poi_fused_convolution_sigmoid_32)
        .other          triton_poi_fused_convolution_sigmoid_32,@"STO_CUDA_ENTRY STV_DEFAULT"
triton_poi_fused_convolution_sigmoid_32:
.text.triton_poi_fused_convolution_sigmoid_32:
[----:B------:R-:W-:Y:S01]  /*0000*/  LDC R1, c[0x0][0x28] ;  /* 0x00000a00ff017b82 */ /* 0x000fe20000000800 */
[----:B------:R-:W1:Y:S07]  /*0010*/  S2R R0, SR_TID.X ;  /* 0x0000000000007919 */ /* 0x000e6e0000002100 */
[----:B------:R-:W2:Y:S01]  /*0020*/  LDC.64 R4, c[0x0][0x218] ;  /* 0x00008600ff047b82 */ /* 0x000ea20000000a00 */
[----:B------:R-:W-:Y:S01]  /*0030*/  ULDC.64 UR4, c[0x0][0x208] ;  /* 0x0000820000047ab9 */ /* 0x000fe20000000a00 */
[----:B------:R-:W3:Y:S06]  /*0040*/  S2R R7, SR_CTAID.X ;  /* 0x0000000000077919 */ /* 0x000eec0000002500 */
[----:B------:R-:W4:Y:S01]  /*0050*/  LDC.64 R2, c[0x0][0x210] ;  /* 0x00008400ff027b82 */ /* 0x000f220000000a00 */
[----:B-1----:R-:W-:-:S02]  /*0060*/  SHF.L.U32 R0, R0, 0x1, RZ ;  /* 0x0000000100007819 */ /* 0x002fc400000006ff */
[----:B---3--:R-:W-:Y:S02]  /*0070*/  SHF.R.S32.HI R6, RZ, 0x17, R7 ;  /* 0x00000017ff067819 */ /* 0x008fe40000011407 */
[----:B------:R-:W-:Y:S02]  /*0080*/  LOP3.LUT R0, R0, 0xfe, RZ, 0xc0, !PT ;  /* 0x000000fe00007812 */ /* 0x000fe400078ec0ff */
[----:B------:R-:W-:Y:S02]  /*0090*/  SGXT R6, R6, 0x1 ;  /* 0x000000010606781a */ /* 0x000fe40000000200 */
[----:B------:R-:W-:-:S04]  /*00a0*/  LEA R7, R7, R0, 0x8 ;  /* 0x0000000007077211 */ /* 0x000fc800078e40ff */
[----:B------:R-:W-:Y:S01]  /*00b0*/  LEA.HI R6, R6, R7, RZ, 0xc ;  /* 0x0000000706067211 */ /* 0x000fe200078f60ff */
[----:B----4-:R-:W-:-:S03]  /*00c0*/  IMAD.WIDE R2, R7, 0x4, R2 ;  /* 0x0000000407027825 */ /* 0x010fc600078e0202 */
[----:B------:R-:W-:-:S04]  /*00d0*/  SHF.R.S32.HI R6, RZ, 0xc, R6 ;  /* 0x0000000cff067819 */ /* 0x000fc80000011406 */
[----:B------:R-:W-:-:S04]  /*00e0*/  LEA.HI R0, R6, R6, RZ, 0x2 ;  /* 0x0000000606007211 */ /* 0x000fc800078f10ff */
[----:B------:R-:W-:-:S04]  /*00f0*/  LOP3.LUT R9, R0, 0xfffffffc, RZ, 0xc0, !PT ;  /* 0xfffffffc00097812 */ /* 0x000fc800078ec0ff */
[----:B------:R-:W-:Y:S02]  /*0100*/  IADD3 R9, R6, -R9, RZ ;  /* 0x8000000906097210 */ /* 0x000fe40007ffe0ff */
[----:B------:R-:W3:Y:S03]  /*0110*/  LDG.E.64 R6, desc[UR4][R2.64] ;  /* 0x0000000402067981 */ /* 0x000ee6000c1e1b00 */
[----:B--2---:R-:W-:-:S06]  /*0120*/  IMAD.WIDE R4, R9, 0x4, R4 ;  /* 0x0000000409047825 */ /* 0x004fcc00078e0204 */
[----:B------:R-:W3:Y:S02]  /*0130*/  LDG.E.EL R4, desc[UR4][R4.64] ;  /* 0x0000000404047981 */ /* 0x000ee4000c2e1900 */
[--C-:B---3--:R-:W-:Y:S01]  /*0140*/  FADD R6, R6, R4.reuse ;  /* 0x0000000406067221 */ /* 0x108fe20000000000 */
[----:B------:R-:W-:-:S03]  /*0150*/  FADD R7, R7, R4 ;  /* 0x0000000407077221 */ /* 0x000fc60000000000 */
[----:B------:R-:W-:Y:S01]  /*0160*/  FADD R6, RZ, -R6 ;  /* 0x80000006ff067221 */ /* 0x000fe20000000000 */
[----:B------:R-:W-:-:S03]  /*0170*/  FADD R7, RZ, -R7 ;  /* 0x80000007ff077221 */ /* 0x000fc60000000000 */
[----:B------:R-:W-:Y:S01]  /*0180*/  FMUL R6, R6, 1.4426950216293334961 ;  /* 0x3fb8aa3b06067820 */ /* 0x000fe20000400000 */
[----:B------:R-:W-:-:S04]  /*0190*/  FMUL R7, R7, 1.4426950216293334961 ;  /* 0x3fb8aa3b07077820 */ /* 0x000fc80000400000 */
[----:B------:R-:W-:Y:S02]  /*01a0*/  FSETP.GEU.AND P0, PT, R6, -126, PT ;  /* 0xc2fc00000600780b */ /* 0x000fe40003f0e000 */
[----:B------:R-:W-:-:S11]  /*01b0*/  FSETP.GEU.AND P1, PT, R7, -126, PT ;  /* 0xc2fc00000700780b */ /* 0x000fd60003f2e000 */
[----:B------:R-:W-:Y:S02]  /*01c0*/  @!P0 FMUL R6, R6, 0.5 ;  /* 0x3f00000006068820 */ /* 0x000fe40000400000 */
[----:B------:R-:W-:Y:S02]  /*01d0*/  @!P1 FMUL R7, R7, 0.5 ;  /* 0x3f00000007079820 */ /* 0x000fe40000400000 */
[----:B------:R-:W1:Y:S08]  /*01e0*/  MUFU.EX2 R0, R6 ;  /* 0x0000000600007308 */ /* 0x000e700000000800 */
[----:B------:R-:W2:Y:S01]  /*01f0*/  MUFU.EX2 R4, R7 ;  /* 0x0000000700047308 */ /* 0x000ea20000000800 */
[----:B-1----:R-:W-:-:S04]  /*0200*/  @!P0 FMUL R0, R0, R0 ;  /* 0x0000000000008220 */ /* 0x002fc80000400000 */
[----:B------:R-:W-:Y:S01]  /*0210*/  FADD R0, R0, 1 ;  /* 0x3f80000000007421 */ /* 0x000fe20000000000 */
[----:B--2---:R-:W-:-:S04]  /*0220*/  @!P1 FMUL R4, R4, R4 ;  /* 0x0000000404049220 */ /* 0x004fc80000400000 */
[----:B------:R-:W-:Y:S01]  /*0230*/  FADD R4, R4, 1 ;  /* 0x3f80000004047421 */ /* 0x000fe20000000000 */
[----:B------:R-:W-:-:S04]  /*0240*/  FSETP.GT.AND P0, PT, R0, 8.50705917302346158658e+37, PT ;  /* 0x7e8000000000780b */ /* 0x000fc80003f04000 */
[----:B------:R-:W-:Y:S01]  /*0250*/  FSETP.GT.AND P1, PT, R4, 8.50705917302346158658e+37, PT ;  /* 0x7e8000000400780b */ /* 0x000fe20003f24000 */
[----:B------:R-:W-:-:S08]  /*0260*/  HFMA2.MMA R7, -RZ, RZ, 1.625, 0 ;  /* 0x3e800000ff077435 */ /* 0x000fd000000001ff */
[----:B------:R-:W-:-:S04]  /*0270*/  @P0 FMUL R0, R0, 0.25 ;  /* 0x3e80000000000820 */ /* 0x000fc80000400000 */
[----:B------:R-:W-:Y:S02]  /*0280*/  @P1 FMUL R4, R4, 0.25 ;  /* 0x3e80000004041820 */ /* 0x000fe40000400000 */
[----:B------:R-:W1:Y:S08]  /*0290*/  MUFU.RCP R0, R0 ;  /* 0x0000000000007308 */ /* 0x000e700000001000 */
[----:B------:R-:W2:Y:S01]  /*02a0*/  MUFU.RCP R4, R4 ;  /* 0x0000000400047308 */ /* 0x000ea20000001000 */
[----:B------:R-:W-:-:S02]  /*02b0*/  FSEL R5, R7, 1, P0 ;  /* 0x3f80000007057808 */ /* 0x000fc40000000000 */
[----:B------:R-:W-:-:S03]  /*02c0*/  FSEL R7, R7, 1, P1 ;  /* 0x3f80000007077808 */ /* 0x000fc60000800000 */
[----:B-1----:R-:W-:Y:S02]  /*02d0*/  FMUL R6, R0, R5 ;  /* 0x0000000500067220 */ /* 0x002fe40000400000 */
[----:B--2---:R-:W-:-:S05]  /*02e0*/  FMUL R7, R4, R7 ;  /* 0x0000000704077220 */ /* 0x004fca0000400000 */
[----:B------:R-:W-:Y:S01]  /*02f0*/  STG.E.64 desc[UR4][R2.64], R6 ;  /* 0x0000000602007986 */ /* 0x000fe2000c101b04 */
[----:B------:R-:W-:Y:S05]  /*0300*/  EXIT ;  /* 0x000000000000794d */ /* 0x000fea0003800000 */
.L_x_0:
[----:B------:R-:W-:-:S00]  /*0310*/  BRA `(.L_x_0) ;  /* 0xfffffffc00fc7947 */ /* 0x000fc0000383ffff */
[----:B------:R-:W-:-:S00]  /*0320*/  NOP ;  /* 0x0000000000007918 */ /* 0x000fc00000000000 */
        /* <DEDUP_REMOVED lines=13> */
.L_x_1:


//--------------------- .nv.constant0.triton_poi_fused_convolution_sigmoid_32 --------------------------
	.section	.nv.constant0.triton_poi_fused_convolution_sigmoid_32,"a",@progbits
	.sectionflags	@""
	.align	4
.nv.constant0.triton_poi_fused_convolution_sigmoid_32:
	.zero		548
